//
// Generated by NVIDIA NVVM Compiler
//
// Compiler Build ID: CL-36424714
// Cuda compilation tools, release 13.0, V13.0.88
// Based on NVVM 20.0.0
//

.version 9.0
.target sm_100
.address_size 64

	// .globl	_Z23rgb_to_grayscale_kernelPhS_ii

.visible .entry _Z23rgb_to_grayscale_kernelPhS_ii(
	.param .u64 .ptr .align 1 _Z23rgb_to_grayscale_kernelPhS_ii_param_0,
	.param .u64 .ptr .align 1 _Z23rgb_to_grayscale_kernelPhS_ii_param_1,
	.param .u32 _Z23rgb_to_grayscale_kernelPhS_ii_param_2,
	.param .u32 _Z23rgb_to_grayscale_kernelPhS_ii_param_3
)
{
	.reg .pred 	%p<4>;
	.reg .b16 	%rs<4>;
	.reg .b32 	%r<16>;
	.reg .b32 	%f<7>;
	.reg .b64 	%rd<9>;

	ld.param.u64 	%rd1, [_Z23rgb_to_grayscale_kernelPhS_ii_param_0];
	ld.param.u64 	%rd2, [_Z23rgb_to_grayscale_kernelPhS_ii_param_1];
	ld.param.u32 	%r3, [_Z23rgb_to_grayscale_kernelPhS_ii_param_2];
	ld.param.u32 	%r4, [_Z23rgb_to_grayscale_kernelPhS_ii_param_3];
	mov.u32 	%r6, %ctaid.x;
	mov.u32 	%r7, %ntid.x;
	mov.u32 	%r8, %tid.x;
	mad.lo.s32 	%r1, %r6, %r7, %r8;
	mov.u32 	%r9, %ctaid.y;
	mov.u32 	%r10, %ntid.y;
	mov.u32 	%r11, %tid.y;
	mad.lo.s32 	%r12, %r9, %r10, %r11;
	setp.ge.s32 	%p1, %r1, %r3;
	setp.ge.s32 	%p2, %r12, %r4;
	or.pred  	%p3, %p1, %p2;
	@%p3 bra 	$L__BB0_2;
	cvta.to.global.u64 	%rd3, %rd1;
	cvta.to.global.u64 	%rd4, %rd2;
	mad.lo.s32 	%r13, %r3, %r12, %r1;
	mul.lo.s32 	%r14, %r13, 3;
	cvt.s64.s32 	%rd5, %r14;
	add.s64 	%rd6, %rd3, %rd5;
	ld.global.u8 	%rs1, [%rd6];
	ld.global.u8 	%rs2, [%rd6+1];
	ld.global.u8 	%rs3, [%rd6+2];
	cvt.rn.f32.u16 	%f1, %rs1;
	cvt.rn.f32.u16 	%f2, %rs2;
	mul.f32 	%f3, %f2, 0f3F1645A2;
	fma.rn.f32 	%f4, %f1, 0f3E991687, %f3;
	cvt.rn.f32.u16 	%f5, %rs3;
	fma.rn.f32 	%f6, %f5, 0f3DE978D5, %f4;
	cvt.rzi.u32.f32 	%r15, %f6;
	cvt.s64.s32 	%rd7, %r13;
	add.s64 	%rd8, %rd4, %rd7;
	st.global.u8 	[%rd8], %r15;
$L__BB0_2:
	ret;

}
	// .globl	_Z11blur_kernelPhS_ii
.visible .entry _Z11blur_kernelPhS_ii(
	.param .u64 .ptr .align 1 _Z11blur_kernelPhS_ii_param_0,
	.param .u64 .ptr .align 1 _Z11blur_kernelPhS_ii_param_1,
	.param .u32 _Z11blur_kernelPhS_ii_param_2,
	.param .u32 _Z11blur_kernelPhS_ii_param_3
)
{
	.reg .pred 	%p<8>;
	.reg .b16 	%rs<4>;
	.reg .b32 	%r<39>;
	.reg .b64 	%rd<12>;

	ld.param.u64 	%rd1, [_Z11blur_kernelPhS_ii_param_0];
	ld.param.u64 	%rd2, [_Z11blur_kernelPhS_ii_param_1];
	ld.param.u32 	%r4, [_Z11blur_kernelPhS_ii_param_2];
	ld.param.u32 	%r5, [_Z11blur_kernelPhS_ii_param_3];
	mov.u32 	%r7, %ctaid.x;
	mov.u32 	%r8, %ntid.x;
	mov.u32 	%r9, %tid.x;
	mad.lo.s32 	%r10, %r7, %r8, %r9;
	mov.u32 	%r11, %ctaid.y;
	mov.u32 	%r12, %ntid.y;
	mov.u32 	%r13, %tid.y;
	mad.lo.s32 	%r14, %r11, %r12, %r13;
	setp.lt.s32 	%p1, %r10, 1;
	add.s32 	%r15, %r4, -1;
	setp.ge.s32 	%p2, %r10, %r15;
	or.pred  	%p3, %p1, %p2;
	setp.eq.s32 	%p4, %r14, 0;
	or.pred  	%p5, %p4, %p3;
	add.s32 	%r16, %r5, -1;
	setp.ge.s32 	%p6, %r14, %r16;
	or.pred  	%p7, %p5, %p6;
	@%p7 bra 	$L__BB1_2;
	cvta.to.global.u64 	%rd3, %rd2;
	cvta.to.global.u64 	%rd4, %rd1;
	mul.lo.s32 	%r17, %r4, %r14;
	add.s32 	%r18, %r17, %r10;
	sub.s32 	%r19, %r17, %r4;
	add.s32 	%r20, %r19, %r10;
	add.s32 	%r21, %r20, -1;
	cvt.s64.s32 	%rd5, %r21;
	add.s64 	%rd6, %rd4, %rd5;
	ld.global.u8 	%r22, [%rd6];
	ld.global.u8 	%r23, [%rd6+1];
	add.s32 	%r24, %r22, %r23;
	ld.global.u8 	%r25, [%rd6+2];
	add.s32 	%r26, %r24, %r25;
	cvt.s64.s32 	%rd7, %r4;
	add.s64 	%rd8, %rd6, %rd7;
	ld.global.u8 	%r27, [%rd8];
	add.s32 	%r28, %r26, %r27;
	cvt.s64.s32 	%rd9, %r18;
	ld.global.u8 	%r29, [%rd8+1];
	add.s32 	%r30, %r28, %r29;
	ld.global.u8 	%r31, [%rd8+2];
	add.s32 	%r32, %r30, %r31;
	add.s64 	%rd10, %rd8, %rd7;
	ld.global.u8 	%r33, [%rd10];
	add.s32 	%r34, %r32, %r33;
	ld.global.u8 	%r35, [%rd10+1];
	add.s32 	%r36, %r34, %r35;
	ld.global.u8 	%r37, [%rd10+2];
	add.s32 	%r38, %r36, %r37;
	cvt.u16.u32 	%rs1, %r38;
	mul.hi.u16 	%rs2, %rs1, -7281;
	shr.u16 	%rs3, %rs2, 3;
	add.s64 	%rd11, %rd3, %rd9;
	st.global.u8 	[%rd11], %rs3;
$L__BB1_2:
	ret;

}


// ===== COMPILED SASS (sm_100) =====

	.target	sm_100

	.elftype	@"ET_EXEC"


//--------------------- .note.nv.tkinfo           --------------------------
	.section	.note.nv.tkinfo,"",@"SHT_NOTE"
	.sectionflags	@"SHF_NOTE_NV_TKINFO"
	.tkinfo
        /*0018*/ 	.word	0x00000002
        /*0030*/ 	.string	""
        /*0030*/ 	.string	"ptxas"
        /*0030*/ 	.string	"Cuda compilation tools, release 13.0, V13.0.88"
        /*0030*/ 	.string	"Build cuda_13.0.r13.0/compiler.36424714_0"
        /*0030*/ 	.string	"-arch sm_100 -m 64 "



//--------------------- .note.nv.cuinfo           --------------------------
	.section	.note.nv.cuinfo,"",@"SHT_NOTE"
	.sectionflags	@"SHF_NOTE_NV_CUINFO"
        /*0018*/ 	.short	0x0002
        /*001a*/ 	.short	0x0064
        /*001c*/ 	.short	0x0082
	.zero		2


//--------------------- .nv.info                  --------------------------
	.section	.nv.info,"",@"SHT_CUDA_INFO"
	.align	4


	//----- nvinfo : EIATTR_REGCOUNT
	.align		4
        /*0000*/ 	.byte	0x04, 0x2f
        /*0002*/ 	.short	(.L_1 - .L_0)
	.align		4
.L_0:
        /*0004*/ 	.word	index@(_Z23rgb_to_grayscale_kernelPhS_ii)
        /*0008*/ 	.word	0x0000000a


	//----- nvinfo : EIATTR_FRAME_SIZE
	.align		4
.L_1:
        /*000c*/ 	.byte	0x04, 0x11
        /*000e*/ 	.short	(.L_3 - .L_2)
	.align		4
.L_2:
        /*0010*/ 	.word	index@(_Z23rgb_to_grayscale_kernelPhS_ii)
        /*0014*/ 	.word	0x00000000


	//----- nvinfo : EIATTR_REGCOUNT
	.align		4
.L_3:
        /*0018*/ 	.byte	0x04, 0x2f
        /*001a*/ 	.short	(.L_5 - .L_4)
	.align		4
.L_4:
        /*001c*/ 	.word	index@(_Z11blur_kernelPhS_ii)
        /*0020*/ 	.word	0x00000016


	//----- nvinfo : EIATTR_FRAME_SIZE
	.align		4
.L_5:
        /*0024*/ 	.byte	0x04, 0x11
        /*0026*/ 	.short	(.L_7 - .L_6)
	.align		4
.L_6:
        /*0028*/ 	.word	index@(_Z11blur_kernelPhS_ii)
        /*002c*/ 	.word	0x00000000


	//----- nvinfo : EIATTR_MIN_STACK_SIZE
	.align		4
.L_7:
        /*0030*/ 	.byte	0x04, 0x12
        /*0032*/ 	.short	(.L_9 - .L_8)
	.align		4
.L_8:
        /*0034*/ 	.word	index@(_Z11blur_kernelPhS_ii)
        /*0038*/ 	.word	0x00000000


	//----- nvinfo : EIATTR_MIN_STACK_SIZE
	.align		4
.L_9:
        /*003c*/ 	.byte	0x04, 0x12
        /*003e*/ 	.short	(.L_11 - .L_10)
	.align		4
.L_10:
        /*0040*/ 	.word	index@(_Z23rgb_to_grayscale_kernelPhS_ii)
        /*0044*/ 	.word	0x00000000
.L_11:


//--------------------- .nv.compat                --------------------------
	.section	.nv.compat,"",@"SHT_CUDA_COMPAT_INFO"
	.align	4
        /*0000*/ 	.byte	0x02, 0x09, 0x00, 0x00, 0x02, 0x02, 0x01, 0x00, 0x02, 0x05, 0x05, 0x00, 0x03, 0x07, 0x01, 0x01
        /*0010*/ 	.byte	0x02, 0x03, 0x00, 0x00, 0x02, 0x06, 0x01, 0x00, 0x04, 0x0b, 0x08, 0x00, 0x09, 0x00, 0x00, 0x00
        /*0020*/ 	.byte	0x00, 0x00, 0x00, 0x00


//--------------------- .nv.info._Z11blur_kernelPhS_ii --------------------------
	.section	.nv.info._Z11blur_kernelPhS_ii,"",@"SHT_CUDA_INFO"
	.sectionflags	@""
	.align	4


	//----- nvinfo : EIATTR_CUDA_API_VERSION
	.align		4
        /*0000*/ 	.byte	0x04, 0x37
        /*0002*/ 	.short	(.L_13 - .L_12)
.L_12:
        /*0004*/ 	.word	0x00000082


	//----- nvinfo : EIATTR_KPARAM_INFO
	.align		4
.L_13:
        /*0008*/ 	.byte	0x04, 0x17
        /*000a*/ 	.short	(.L_15 - .L_14)
.L_14:
        /*000c*/ 	.word	0x00000000
        /*0010*/ 	.short	0x0003
        /*0012*/ 	.short	0x0014
        /*0014*/ 	.byte	0x00, 0xf0, 0x11, 0x00


	//----- nvinfo : EIATTR_KPARAM_INFO
	.align		4
.L_15:
        /*0018*/ 	.byte	0x04, 0x17
        /*001a*/ 	.short	(.L_17 - .L_16)
.L_16:
        /*001c*/ 	.word	0x00000000
        /*0020*/ 	.short	0x0002
        /*0022*/ 	.short	0x0010
        /*0024*/ 	.byte	0x00, 0xf0, 0x11, 0x00


	//----- nvinfo : EIATTR_KPARAM_INFO
	.align		4
.L_17:
        /*0028*/ 	.byte	0x04, 0x17
        /*002a*/ 	.short	(.L_19 - .L_18)
.L_18:
        /*002c*/ 	.word	0x00000000
        /*0030*/ 	.short	0x0001
        /*0032*/ 	.short	0x0008
        /*0034*/ 	.byte	0x00, 0xf5, 0x21, 0x00


	//----- nvinfo : EIATTR_KPARAM_INFO
	.align		4
.L_19:
        /*0038*/ 	.byte	0x04, 0x17
        /*003a*/ 	.short	(.L_21 - .L_20)
.L_20:
        /*003c*/ 	.word	0x00000000
        /*0040*/ 	.short	0x0000
        /*0042*/ 	.short	0x0000
        /*0044*/ 	.byte	0x00, 0xf5, 0x21, 0x00


	//----- nvinfo : EIATTR_SPARSE_MMA_MASK
	.align		4
.L_21:
        /*0048*/ 	.byte	0x03, 0x50
        /*004a*/ 	.short	0x0000


	//----- nvinfo : EIATTR_MAXREG_COUNT
	.align		4
        /*004c*/ 	.byte	0x03, 0x1b
        /*004e*/ 	.short	0x00ff


	//----- nvinfo : EIATTR_MERCURY_ISA_VERSION
	.align		4
        /*0050*/ 	.byte	0x03, 0x5f
        /*0052*/ 	.short	0x0101


	//----- nvinfo : EIATTR_VRC_CTA_INIT_COUNT
	.align		4
        /*0054*/ 	.byte	0x02, 0x4a
	.zero		1
	.zero		1


	//----- nvinfo : EIATTR_EXIT_INSTR_OFFSETS
	.align		4
        /*0058*/ 	.byte	0x04, 0x1c
        /*005a*/ 	.short	(.L_23 - .L_22)


	//   ....[0]....
.L_22:
        /*005c*/ 	.word	0x00000100


	//   ....[1]....
        /*0060*/ 	.word	0x000002f0


	//----- nvinfo : EIATTR_CBANK_PARAM_SIZE
	.align		4
.L_23:
        /*0064*/ 	.byte	0x03, 0x19
        /*0066*/ 	.short	0x0018


	//----- nvinfo : EIATTR_PARAM_CBANK
	.align		4
        /*0068*/ 	.byte	0x04, 0x0a
        /*006a*/ 	.short	(.L_25 - .L_24)
	.align		4
.L_24:
        /*006c*/ 	.word	index@(.nv.constant0._Z11blur_kernelPhS_ii)
        /*0070*/ 	.short	0x0380
        /*0072*/ 	.short	0x0018


	//----- nvinfo : EIATTR_SW_WAR
	.align		4
.L_25:
        /*0074*/ 	.byte	0x04, 0x36
        /*0076*/ 	.short	(.L_27 - .L_26)
.L_26:
        /*0078*/ 	.word	0x00000008
.L_27:


//--------------------- .nv.info._Z23rgb_to_grayscale_kernelPhS_ii --------------------------
	.section	.nv.info._Z23rgb_to_grayscale_kernelPhS_ii,"",@"SHT_CUDA_INFO"
	.sectionflags	@""
	.align	4


	//----- nvinfo : EIATTR_CUDA_API_VERSION
	.align		4
        /*0000*/ 	.byte	0x04, 0x37
        /*0002*/ 	.short	(.L_29 - .L_28)
.L_28:
        /*0004*/ 	.word	0x00000082


	//----- nvinfo : EIATTR_KPARAM_INFO
	.align		4
.L_29:
        /*0008*/ 	.byte	0x04, 0x17
        /*000a*/ 	.short	(.L_31 - .L_30)
.L_30:
        /*000c*/ 	.word	0x00000000
        /*0010*/ 	.short	0x0003
        /*0012*/ 	.short	0x0014
        /*0014*/ 	.byte	0x00, 0xf0, 0x11, 0x00


	//----- nvinfo : EIATTR_KPARAM_INFO
	.align		4
.L_31:
        /*0018*/ 	.byte	0x04, 0x17
        /*001a*/ 	.short	(.L_33 - .L_32)
.L_32:
        /*001c*/ 	.word	0x00000000
        /*0020*/ 	.short	0x0002
        /*0022*/ 	.short	0x0010
        /*0024*/ 	.byte	0x00, 0xf0, 0x11, 0x00


	//----- nvinfo : EIATTR_KPARAM_INFO
	.align		4
.L_33:
        /*0028*/ 	.byte	0x04, 0x17
        /*002a*/ 	.short	(.L_35 - .L_34)
.L_34:
        /*002c*/ 	.word	0x00000000
        /*0030*/ 	.short	0x0001
        /*0032*/ 	.short	0x0008
        /*0034*/ 	.byte	0x00, 0xf5, 0x21, 0x00


	//----- nvinfo : EIATTR_KPARAM_INFO
	.align		4
.L_35:
        /*0038*/ 	.byte	0x04, 0x17
        /*003a*/ 	.short	(.L_37 - .L_36)
.L_36:
        /*003c*/ 	.word	0x00000000
        /*0040*/ 	.short	0x0000
        /*0042*/ 	.short	0x0000
        /*0044*/ 	.byte	0x00, 0xf5, 0x21, 0x00


	//----- nvinfo : EIATTR_SPARSE_MMA_MASK
	.align		4
.L_37:
        /*0048*/ 	.byte	0x03, 0x50
        /*004a*/ 	.short	0x0000


	//----- nvinfo : EIATTR_MAXREG_COUNT
	.align		4
        /*004c*/ 	.byte	0x03, 0x1b
        /*004e*/ 	.short	0x00ff


	//----- nvinfo : EIATTR_MERCURY_ISA_VERSION
	.align		4
        /*0050*/ 	.byte	0x03, 0x5f
        /*0052*/ 	.short	0x0101


	//----- nvinfo : EIATTR_VRC_CTA_INIT_COUNT
	.align		4
        /*0054*/ 	.byte	0x02, 0x4a
	.zero		1
	.zero		1


	//----- nvinfo : EIATTR_EXIT_INSTR_OFFSETS
	.align		4
        /*0058*/ 	.byte	0x04, 0x1c
        /*005a*/ 	.short	(.L_39 - .L_38)


	//   ....[0]....
.L_38:
        /*005c*/ 	.word	0x000000c0


	//   ....[1]....
        /*0060*/ 	.word	0x00000200


	//----- nvinfo : EIATTR_CBANK_PARAM_SIZE
	.align		4
.L_39:
        /*0064*/ 	.byte	0x03, 0x19
        /*0066*/ 	.short	0x0018


	//----- nvinfo : EIATTR_PARAM_CBANK
	.align		4
        /*0068*/ 	.byte	0x04, 0x0a
        /*006a*/ 	.short	(.L_41 - .L_40)
	.align		4
.L_40:
        /*006c*/ 	.word	index@(.nv.constant0._Z23rgb_to_grayscale_kernelPhS_ii)
        /*0070*/ 	.short	0x0380
        /*0072*/ 	.short	0x0018


	//----- nvinfo : EIATTR_SW_WAR
	.align		4
.L_41:
        /*0074*/ 	.byte	0x04, 0x36
        /*0076*/ 	.short	(.L_43 - .L_42)
.L_42:
        /*0078*/ 	.word	0x00000008
.L_43:


//--------------------- .nv.callgraph             --------------------------
	.section	.nv.callgraph,"",@"SHT_CUDA_CALLGRAPH"
	.align	4
	.sectionentsize	8
	.align		4
        /*0000*/ 	.word	0x00000000
	.align		4
        /*0004*/ 	.word	0xffffffff
	.align		4
        /*0008*/ 	.word	0x00000000
	.align		4
        /*000c*/ 	.word	0xfffffffe
	.align		4
        /*0010*/ 	.word	0x00000000
	.align		4
        /*0014*/ 	.word	0xfffffffd
	.align		4
        /*0018*/ 	.word	0x00000000
	.align		4
        /*001c*/ 	.word	0xfffffffc


//--------------------- .text._Z11blur_kernelPhS_ii --------------------------
	.section	.text._Z11blur_kernelPhS_ii,"ax",@progbits
	.align	128
        .global         _Z11blur_kernelPhS_ii
        .type           _Z11blur_kernelPhS_ii,@function
        .size           _Z11blur_kernelPhS_ii,(.L_x_2 - _Z11blur_kernelPhS_ii)
        .other          _Z11blur_kernelPhS_ii,@"STO_CUDA_ENTRY STV_DEFAULT"
_Z11blur_kernelPhS_ii:
.text._Z11blur_kernelPhS_ii:
[----:B------:R-:W-:Y:S01]  /*0000*/  LDC R1, c[0x0][0x37c] ;  /* 0x0000df00ff017b82 */ /* 0x000fe20000000800 */
[----:B------:R-:W0:Y:S07]  /*0010*/  S2R R0, SR_TID.X ;  /* 0x0000000000007919 */ /* 0x000e2e0000002100 */
[----:B------:R-:W0:Y:S01]  /*0020*/  S2UR UR4, SR_CTAID.X ;  /* 0x00000000000479c3 */ /* 0x000e220000002500 */
[----:B------:R-:W1:Y:S07]  /*0030*/  S2R R4, SR_TID.Y ;  /* 0x0000000000047919 */ /* 0x000e6e0000002200 */
[----:B------:R-:W0:Y:S08]  /*0040*/  LDC R11, c[0x0][0x360] ;  /* 0x0000d800ff0b7b82 */ /* 0x000e300000000800 */
[----:B------:R-:W2:Y:S08]  /*0050*/  LDC.64 R2, c[0x0][0x390] ;  /* 0x0000e400ff027b82 */ /* 0x000eb00000000a00 */
[----:B------:R-:W1:Y:S08]  /*0060*/  S2UR UR5, SR_CTAID.Y ;  /* 0x00000000000579c3 */ /* 0x000e700000002600 */
[----:B------:R-:W1:Y:S01]  /*0070*/  LDC R13, c[0x0][0x364] ;  /* 0x0000d900ff0d7b82 */ /* 0x000e620000000800 */
[----:B0-----:R-:W-:-:S02]  /*0080*/  IMAD R11, R11, UR4, R0 ;  /* 0x000000040b0b7c24 */ /* 0x001fc4000f8e0200 */
[----:B--2---:R-:W-:-:S05]  /*0090*/  VIADD R0, R2, 0xffffffff ;  /* 0xffffffff02007836 */ /* 0x004fca0000000000 */
[----:B------:R-:W-:Y:S01]  /*00a0*/  ISETP.GE.AND P0, PT, R11, R0, PT ;  /* 0x000000000b00720c */ /* 0x000fe20003f06270 */
[----:B------:R-:W-:-:S03]  /*00b0*/  VIADD R0, R3, 0xffffffff ;  /* 0xffffffff03007836 */ /* 0x000fc60000000000 */
[----:B------:R-:W-:Y:S01]  /*00c0*/  ISETP.LT.OR P0, PT, R11, 0x1, P0 ;  /* 0x000000010b00780c */ /* 0x000fe20000701670 */
[----:B-1----:R-:W-:-:S05]  /*00d0*/  IMAD R13, R13, UR5, R4 ;  /* 0x000000050d0d7c24 */ /* 0x002fca000f8e0204 */
[----:B------:R-:W-:-:S04]  /*00e0*/  ISETP.EQ.OR P0, PT, R13, RZ, P0 ;  /* 0x000000ff0d00720c */ /* 0x000fc80000702670 */
[----:B------:R-:W-:-:S13]  /*00f0*/  ISETP.GE.OR P0, PT, R13, R0, P0 ;  /* 0x000000000d00720c */ /* 0x000fda0000706670 */
[----:B------:R-:W-:Y:S05]  /*0100*/  @P0 EXIT ;  /* 0x000000000000094d */ /* 0x000fea0003800000 */
[----:B------:R-:W0:Y:S01]  /*0110*/  LDCU.128 UR8, c[0x0][0x380] ;  /* 0x00007000ff0877ac */ /* 0x000e220008000c00 */
[--C-:B------:R-:W-:Y:S01]  /*0120*/  IMAD R0, R13, R2, -R2.reuse ;  /* 0x000000020d007224 */ /* 0x100fe200078e0a02 */
[----:B------:R-:W-:Y:S01]  /*0130*/  SHF.R.S32.HI R5, RZ, 0x1f, R2 ;  /* 0x0000001fff057819 */ /* 0x000fe20000011402 */
[----:B------:R-:W1:Y:S03]  /*0140*/  LDCU.64 UR4, c[0x0][0x358] ;  /* 0x00006b00ff0477ac */ /* 0x000e660008000a00 */
[----:B------:R-:W-:-:S04]  /*0150*/  IADD3 R0, PT, PT, R0, -0x1, R11 ;  /* 0xffffffff00007810 */ /* 0x000fc80007ffe00b */
[----:B0-----:R-:W-:-:S04]  /*0160*/  IADD3 R6, P0, PT, R0, UR8, RZ ;  /* 0x0000000800067c10 */ /* 0x001fc8000ff1e0ff */
[----:B------:R-:W-:Y:S02]  /*0170*/  LEA.HI.X.SX32 R7, R0, UR9, 0x1, P0 ;  /* 0x0000000900077c11 */ /* 0x000fe400080f0eff */
[----:B------:R-:W-:-:S03]  /*0180*/  IADD3 R8, P0, PT, R6, R2, RZ ;  /* 0x0000000206087210 */ /* 0x000fc60007f1e0ff */
[----:B-1----:R-:W2:Y:S02]  /*0190*/  LDG.E.U8 R0, desc[UR4][R6.64] ;  /* 0x0000000406007981 */ /* 0x002ea4000c1e1100 */
[C---:B------:R-:W-:Y:S01]  /*01a0*/  IMAD.X R9, R5.reuse, 0x1, R7, P0 ;  /* 0x0000000105097824 */ /* 0x040fe200000e0607 */
[----:B------:R-:W-:Y:S01]  /*01b0*/  IADD3 R4, P0, PT, R8, R2, RZ ;  /* 0x0000000208047210 */ /* 0x000fe20007f1e0ff */
[----:B------:R-:W2:Y:S04]  /*01c0*/  LDG.E.U8 R3, desc[UR4][R6.64+0x1] ;  /* 0x0000010406037981 */ /* 0x000ea8000c1e1100 */
[----:B------:R-:W2:Y:S01]  /*01d0*/  LDG.E.U8 R10, desc[UR4][R6.64+0x2] ;  /* 0x00000204060a7981 */ /* 0x000ea2000c1e1100 */
[----:B------:R-:W-:-:S03]  /*01e0*/  IMAD.X R5, R5, 0x1, R9, P0 ;  /* 0x0000000105057824 */ /* 0x000fc600000e0609 */
[----:B------:R-:W3:Y:S04]  /*01f0*/  LDG.E.U8 R15, desc[UR4][R8.64] ;  /* 0x00000004080f7981 */ /* 0x000ee8000c1e1100 */
[----:B------:R-:W3:Y:S04]  /*0200*/  LDG.E.U8 R12, desc[UR4][R8.64+0x1] ;  /* 0x00000104080c7981 */ /* 0x000ee8000c1e1100 */
[----:B------:R-:W4:Y:S04]  /*0210*/  LDG.E.U8 R17, desc[UR4][R8.64+0x2] ;  /* 0x0000020408117981 */ /* 0x000f28000c1e1100 */
[----:B------:R-:W4:Y:S04]  /*0220*/  LDG.E.U8 R14, desc[UR4][R4.64] ;  /* 0x00000004040e7981 */ /* 0x000f28000c1e1100 */
[----:B------:R-:W5:Y:S04]  /*0230*/  LDG.E.U8 R19, desc[UR4][R4.64+0x1] ;  /* 0x0000010404137981 */ /* 0x000f68000c1e1100 */
[----:B------:R-:W5:Y:S01]  /*0240*/  LDG.E.U8 R16, desc[UR4][R4.64+0x2] ;  /* 0x0000020404107981 */ /* 0x000f62000c1e1100 */
[----:B------:R-:W-:-:S05]  /*0250*/  IMAD R11, R13, R2, R11 ;  /* 0x000000020d0b7224 */ /* 0x000fca00078e020b */
[----:B------:R-:W-:Y:S02]  /*0260*/  IADD3 R2, P0, PT, R11, UR10, RZ ;  /* 0x0000000a0b027c10 */ /* 0x000fe4000ff1e0ff */
[----:B--2---:R-:W-:-:S04]  /*0270*/  IADD3 R0, PT, PT, R10, R0, R3 ;  /* 0x000000000a007210 */ /* 0x004fc80007ffe003 */
[----:B---3--:R-:W-:-:S04]  /*0280*/  IADD3 R0, PT, PT, R12, R0, R15 ;  /* 0x000000000c007210 */ /* 0x008fc80007ffe00f */
[----:B----4-:R-:W-:-:S04]  /*0290*/  IADD3 R0, PT, PT, R14, R0, R17 ;  /* 0x000000000e007210 */ /* 0x010fc80007ffe011 */
[----:B-----5:R-:W-:-:S05]  /*02a0*/  IADD3 R0, PT, PT, R16, R0, R19 ;  /* 0x0000000010007210 */ /* 0x020fca0007ffe013 */
[----:B------:R-:W-:Y:S01]  /*02b0*/  IMAD R0, R0, 0xe38f, RZ ;  /* 0x0000e38f00007824 */ /* 0x000fe200078e02ff */
[----:B------:R-:W-:-:S04]  /*02c0*/  LEA.HI.X.SX32 R3, R11, UR11, 0x1, P0 ;  /* 0x0000000b0b037c11 */ /* 0x000fc800080f0eff */
[----:B------:R-:W-:-:S05]  /*02d0*/  SHF.R.U32.HI R7, RZ, 0x13, R0 ;  /* 0x00000013ff077819 */ /* 0x000fca0000011600 */
[----:B------:R-:W-:Y:S01]  /*02e0*/  STG.E.U8 desc[UR4][R2.64], R7 ;  /* 0x0000000702007986 */ /* 0x000fe2000c101104 */
[----:B------:R-:W-:Y:S05]  /*02f0*/  EXIT ;  /* 0x000000000000794d */ /* 0x000fea0003800000 */
.L_x_0:
[----:B------:R-:W-:-:S00]  /*0300*/  BRA `(.L_x_0) ;  /* 0xfffffffc00fc7947 */ /* 0x000fc0000383ffff */
[----:B------:R-:W-:-:S00]  /*0310*/  NOP ;  /* 0x0000000000007918 */ /* 0x000fc00000000000 */
        /* <DEDUP_REMOVED lines=14> */
.L_x_2:


//--------------------- .text._Z23rgb_to_grayscale_kernelPhS_ii --------------------------
	.section	.text._Z23rgb_to_grayscale_kernelPhS_ii,"ax",@progbits
	.align	128
        .global         _Z23rgb_to_grayscale_kernelPhS_ii
        .type           _Z23rgb_to_grayscale_kernelPhS_ii,@function
        .size           _Z23rgb_to_grayscale_kernelPhS_ii,(.L_x_3 - _Z23rgb_to_grayscale_kernelPhS_ii)
        .other          _Z23rgb_to_grayscale_kernelPhS_ii,@"STO_CUDA_ENTRY STV_DEFAULT"
_Z23rgb_to_grayscale_kernelPhS_ii:
.text._Z23rgb_to_grayscale_kernelPhS_ii:
[----:B------:R-:W-:Y:S01]  /*0000*/  LDC R1, c[0x0][0x37c] ;  /* 0x0000df00ff017b82 */ /* 0x000fe20000000800 */
[----:B------:R-:W0:Y:S07]  /*0010*/  S2R R2, SR_TID.Y ;  /* 0x0000000000027919 */ /* 0x000e2e0000002200 */
[----:B------:R-:W1:Y:S01]  /*0020*/  LDC R0, c[0x0][0x360] ;  /* 0x0000d800ff007b82 */ /* 0x000e620000000800 */
[----:B------:R-:W2:Y:S01]  /*0030*/  LDCU.64 UR6, c[0x0][0x390] ;  /* 0x00007200ff0677ac */ /* 0x000ea20008000a00 */
[----:B------:R-:W1:Y:S06]  /*0040*/  S2R R5, SR_TID.X ;  /* 0x0000000000057919 */ /* 0x000e6c0000002100 */
[----:B------:R-:W0:Y:S08]  /*0050*/  S2UR UR5, SR_CTAID.Y ;  /* 0x00000000000579c3 */ /* 0x000e300000002600 */
[----:B------:R-:W0:Y:S08]  /*0060*/  LDC R3, c[0x0][0x364] ;  /* 0x0000d900ff037b82 */ /* 0x000e300000000800 */
[----:B------:R-:W1:Y:S01]  /*0070*/  S2UR UR4, SR_CTAID.X ;  /* 0x00000000000479c3 */ /* 0x000e620000002500 */
[----:B0-----:R-:W-:-:S05]  /*0080*/  IMAD R3, R3, UR5, R2 ;  /* 0x0000000503037c24 */ /* 0x001fca000f8e0202 */
[----:B--2---:R-:W-:Y:S01]  /*0090*/  ISETP.GE.AND P0, PT, R3, UR7, PT ;  /* 0x0000000703007c0c */ /* 0x004fe2000bf06270 */
[----:B-1----:R-:W-:-:S05]  /*00a0*/  IMAD R0, R0, UR4, R5 ;  /* 0x0000000400007c24 */ /* 0x002fca000f8e0205 */
[----:B------:R-:W-:-:S13]  /*00b0*/  ISETP.GE.OR P0, PT, R0, UR6, P0 ;  /* 0x0000000600007c0c */ /* 0x000fda0008706670 */
[----:B------:R-:W-:Y:S05]  /*00c0*/  @P0 EXIT ;  /* 0x000000000000094d */ /* 0x000fea0003800000 */
[----:B------:R-:W0:Y:S01]  /*00d0*/  LDCU.128 UR8, c[0x0][0x380] ;  /* 0x00007000ff0877ac */ /* 0x000e220008000c00 */
[----:B------:R-:W-:Y:S01]  /*00e0*/  IMAD R0, R3, UR6, R0 ;  /* 0x0000000603007c24 */ /* 0x000fe2000f8e0200 */
[----:B------:R-:W1:Y:S03]  /*00f0*/  LDCU.64 UR4, c[0x0][0x358] ;  /* 0x00006b00ff0477ac */ /* 0x000e660008000a00 */
[----:B------:R-:W-:-:S05]  /*0100*/  IMAD R3, R0, 0x3, RZ ;  /* 0x0000000300037824 */ /* 0x000fca00078e02ff */
[----:B0-----:R-:W-:-:S04]  /*0110*/  IADD3 R2, P0, PT, R3, UR8, RZ ;  /* 0x0000000803027c10 */ /* 0x001fc8000ff1e0ff */
[----:B------:R-:W-:-:S05]  /*0120*/  LEA.HI.X.SX32 R3, R3, UR9, 0x1, P0 ;  /* 0x0000000903037c11 */ /* 0x000fca00080f0eff */
[----:B-1----:R-:W2:Y:S04]  /*0130*/  LDG.E.U8 R5, desc[UR4][R2.64+0x1] ;  /* 0x0000010402057981 */ /* 0x002ea8000c1e1100 */
[----:B------:R-:W3:Y:S04]  /*0140*/  LDG.E.U8 R4, desc[UR4][R2.64] ;  /* 0x0000000402047981 */ /* 0x000ee8000c1e1100 */
[----:B------:R-:W4:Y:S01]  /*0150*/  LDG.E.U8 R6, desc[UR4][R2.64+0x2] ;  /* 0x0000020402067981 */ /* 0x000f22000c1e1100 */
[----:B--2---:R-:W-:Y:S02]  /*0160*/  I2FP.F32.U32 R5, R5 ;  /* 0x0000000500057245 */ /* 0x004fe40000201000 */
[----:B---3--:R-:W-:-:S03]  /*0170*/  I2FP.F32.U32 R4, R4 ;  /* 0x0000000400047245 */ /* 0x008fc60000201000 */
[----:B------:R-:W-:Y:S01]  /*0180*/  FMUL R5, R5, 0.58700001239776611328 ;  /* 0x3f1645a205057820 */ /* 0x000fe20000400000 */
[----:B----4-:R-:W-:-:S03]  /*0190*/  I2FP.F32.U32 R7, R6 ;  /* 0x0000000600077245 */ /* 0x010fc60000201000 */
[----:B------:R-:W-:-:S04]  /*01a0*/  FFMA R4, R4, 0.29899999499320983887, R5 ;  /* 0x3e99168704047823 */ /* 0x000fc80000000005 */
[----:B------:R-:W-:Y:S01]  /*01b0*/  FFMA R7, R7, 0.11400000005960464478, R4 ;  /* 0x3de978d507077823 */ /* 0x000fe20000000004 */
[----:B------:R-:W-:-:S04]  /*01c0*/  IADD3 R4, P0, PT, R0, UR10, RZ ;  /* 0x0000000a00047c10 */ /* 0x000fc8000ff1e0ff */
[----:B------:R-:W-:Y:S01]  /*01d0*/  LEA.HI.X.SX32 R5, R0, UR11, 0x1, P0 ;  /* 0x0000000b00057c11 */ /* 0x000fe200080f0eff */
[----:B------:R-:W0:Y:S04]  /*01e0*/  F2I.U32.TRUNC.NTZ R7, R7 ;  /* 0x0000000700077305 */ /* 0x000e28000020f000 */
[----:B0-----:R-:W-:Y:S01]  /*01f0*/  STG.E.U8 desc[UR4][R4.64], R7 ;  /* 0x0000000704007986 */ /* 0x001fe2000c101104 */
[----:B------:R-:W-:Y:S05]  /*0200*/  EXIT ;  /* 0x000000000000794d */ /* 0x000fea0003800000 */
.L_x_1:
        /* <DEDUP_REMOVED lines=15> */
.L_x_3:


//--------------------- .nv.shared.reserved.0     --------------------------
	.section	.nv.shared.reserved.0,"aw",@nobits
	.weak		__nv_reservedSMEM_offset_0_alias
	.size		__nv_reservedSMEM_offset_0_alias, 0, 64
	.other		__nv_reservedSMEM_offset_0_alias,@"STO_CUDA_RESERVED_SHARED STV_DEFAULT"
__nv_reservedSMEM_offset_0_alias:
	.zero		0
	.zero		64


//--------------------- .nv.constant0._Z11blur_kernelPhS_ii --------------------------
	.section	.nv.constant0._Z11blur_kernelPhS_ii,"a",@progbits
	.sectionflags	@""
	.align	4
.nv.constant0._Z11blur_kernelPhS_ii:
	.zero		920


//--------------------- .nv.constant0._Z23rgb_to_grayscale_kernelPhS_ii --------------------------
	.section	.nv.constant0._Z23rgb_to_grayscale_kernelPhS_ii,"a",@progbits
	.sectionflags	@""
	.align	4
.nv.constant0._Z23rgb_to_grayscale_kernelPhS_ii:
	.zero		920


//--------------------- SYMBOLS --------------------------

	.type		.nv.reservedSmem.offset0,@object
	.size		.nv.reservedSmem.offset0,0x4
